//
// Generated by NVIDIA NVVM Compiler
//
// Compiler Build ID: CL-36424714
// Cuda compilation tools, release 13.0, V13.0.88
// Based on NVVM 20.0.0
//

.version 9.0
.target sm_100
.address_size 64

	// .globl	_Z10TileConv2DPKfPfii
.const .align 4 .b8 F[36];
// _ZZ10TileConv2DPKfPfiiE5In_ds has been demoted

.visible .entry _Z10TileConv2DPKfPfii(
	.param .u64 .ptr .align 1 _Z10TileConv2DPKfPfii_param_0,
	.param .u64 .ptr .align 1 _Z10TileConv2DPKfPfii_param_1,
	.param .u32 _Z10TileConv2DPKfPfii_param_2,
	.param .u32 _Z10TileConv2DPKfPfii_param_3
)
{
	.reg .pred 	%p<15>;
	.reg .b32 	%r<20>;
	.reg .b32 	%f<29>;
	.reg .b64 	%rd<9>;
	// demoted variable
	.shared .align 4 .b8 _ZZ10TileConv2DPKfPfiiE5In_ds[4096];
	ld.param.u64 	%rd1, [_Z10TileConv2DPKfPfii_param_0];
	ld.param.u64 	%rd2, [_Z10TileConv2DPKfPfii_param_1];
	ld.param.u32 	%r6, [_Z10TileConv2DPKfPfii_param_2];
	ld.param.u32 	%r7, [_Z10TileConv2DPKfPfii_param_3];
	mov.u32 	%r1, %tid.y;
	mov.u32 	%r8, %tid.x;
	mov.u32 	%r9, %ctaid.y;
	mad.lo.s32 	%r10, %r9, 30, %r1;
	add.s32 	%r2, %r10, -1;
	setp.ne.s32 	%p2, %r10, 0;
	mov.u32 	%r11, %ctaid.x;
	add.s32 	%r3, %r8, -1;
	mad.lo.s32 	%r4, %r11, 30, %r3;
	setp.le.s32 	%p3, %r10, %r7;
	and.pred  	%p4, %p2, %p3;
	setp.gt.s32 	%p5, %r4, -1;
	and.pred  	%p6, %p5, %p4;
	setp.lt.s32 	%p7, %r4, %r6;
	and.pred  	%p1, %p7, %p6;
	shl.b32 	%r12, %r1, 7;
	mov.u32 	%r13, _ZZ10TileConv2DPKfPfiiE5In_ds;
	add.s32 	%r14, %r13, %r12;
	shl.b32 	%r15, %r8, 2;
	add.s32 	%r5, %r14, %r15;
	not.pred 	%p8, %p1;
	@%p8 bra 	$L__BB0_2;
	cvta.to.global.u64 	%rd3, %rd1;
	mad.lo.s32 	%r17, %r6, %r2, %r4;
	mul.wide.s32 	%rd4, %r17, 4;
	add.s64 	%rd5, %rd3, %rd4;
	ld.global.nc.f32 	%f1, [%rd5];
	st.shared.f32 	[%r5], %f1;
	bra.uni 	$L__BB0_3;
$L__BB0_2:
	mov.b32 	%r16, 0;
	st.shared.u32 	[%r5], %r16;
$L__BB0_3:
	bar.sync 	0;
	@%p8 bra 	$L__BB0_6;
	setp.gt.u32 	%p10, %r3, 29;
	setp.eq.s32 	%p11, %r1, 0;
	setp.gt.u32 	%p12, %r1, 30;
	or.pred  	%p13, %p10, %p12;
	or.pred  	%p14, %p13, %p11;
	@%p14 bra 	$L__BB0_6;
	ld.const.f32 	%f2, [F];
	ld.shared.f32 	%f3, [%r5+-132];
	fma.rn.f32 	%f4, %f2, %f3, 0f00000000;
	ld.const.f32 	%f5, [F+4];
	ld.shared.f32 	%f6, [%r5+-128];
	fma.rn.f32 	%f7, %f5, %f6, %f4;
	ld.const.f32 	%f8, [F+8];
	ld.shared.f32 	%f9, [%r5+-124];
	fma.rn.f32 	%f10, %f8, %f9, %f7;
	ld.const.f32 	%f11, [F+12];
	ld.shared.f32 	%f12, [%r5+-4];
	fma.rn.f32 	%f13, %f11, %f12, %f10;
	ld.const.f32 	%f14, [F+16];
	ld.shared.f32 	%f15, [%r5];
	fma.rn.f32 	%f16, %f14, %f15, %f13;
	ld.const.f32 	%f17, [F+20];
	ld.shared.f32 	%f18, [%r5+4];
	fma.rn.f32 	%f19, %f17, %f18, %f16;
	ld.const.f32 	%f20, [F+24];
	ld.shared.f32 	%f21, [%r5+124];
	fma.rn.f32 	%f22, %f20, %f21, %f19;
	ld.const.f32 	%f23, [F+28];
	ld.shared.f32 	%f24, [%r5+128];
	fma.rn.f32 	%f25, %f23, %f24, %f22;
	ld.const.f32 	%f26, [F+32];
	ld.shared.f32 	%f27, [%r5+132];
	fma.rn.f32 	%f28, %f26, %f27, %f25;
	mad.lo.s32 	%r19, %r6, %r2, %r4;
	cvta.to.global.u64 	%rd6, %rd2;
	mul.wide.s32 	%rd7, %r19, 4;
	add.s64 	%rd8, %rd6, %rd7;
	st.global.f32 	[%rd8], %f28;
$L__BB0_6:
	ret;

}


// ===== COMPILED SASS (sm_100) =====

	.target	sm_100

	.elftype	@"ET_EXEC"


//--------------------- .note.nv.tkinfo           --------------------------
	.section	.note.nv.tkinfo,"",@"SHT_NOTE"
	.sectionflags	@"SHF_NOTE_NV_TKINFO"
	.tkinfo
        /*0018*/ 	.word	0x00000002
        /*0030*/ 	.string	""
        /*0030*/ 	.string	"ptxas"
        /*0030*/ 	.string	"Cuda compilation tools, release 13.0, V13.0.88"
        /*0030*/ 	.string	"Build cuda_13.0.r13.0/compiler.36424714_0"
        /*0030*/ 	.string	"-arch sm_100 -m 64 "



//--------------------- .note.nv.cuinfo           --------------------------
	.section	.note.nv.cuinfo,"",@"SHT_NOTE"
	.sectionflags	@"SHF_NOTE_NV_CUINFO"
        /*0018*/ 	.short	0x0002
        /*001a*/ 	.short	0x0064
        /*001c*/ 	.short	0x0082
	.zero		2


//--------------------- .nv.info                  --------------------------
	.section	.nv.info,"",@"SHT_CUDA_INFO"
	.align	4


	//----- nvinfo : EIATTR_REGCOUNT
	.align		4
        /*0000*/ 	.byte	0x04, 0x2f
        /*0002*/ 	.short	(.L_2 - .L_1)
	.align		4
.L_1:
        /*0004*/ 	.word	index@(_Z10TileConv2DPKfPfii)
        /*0008*/ 	.word	0x00000016


	//----- nvinfo : EIATTR_FRAME_SIZE
	.align		4
.L_2:
        /*000c*/ 	.byte	0x04, 0x11
        /*000e*/ 	.short	(.L_4 - .L_3)
	.align		4
.L_3:
        /*0010*/ 	.word	index@(_Z10TileConv2DPKfPfii)
        /*0014*/ 	.word	0x00000000


	//----- nvinfo : EIATTR_MIN_STACK_SIZE
	.align		4
.L_4:
        /*0018*/ 	.byte	0x04, 0x12
        /*001a*/ 	.short	(.L_6 - .L_5)
	.align		4
.L_5:
        /*001c*/ 	.word	index@(_Z10TileConv2DPKfPfii)
        /*0020*/ 	.word	0x00000000
.L_6:


//--------------------- .nv.compat                --------------------------
	.section	.nv.compat,"",@"SHT_CUDA_COMPAT_INFO"
	.align	4
        /*0000*/ 	.byte	0x02, 0x09, 0x00, 0x00, 0x02, 0x02, 0x01, 0x00, 0x02, 0x05, 0x05, 0x00, 0x03, 0x07, 0x01, 0x01
        /*0010*/ 	.byte	0x02, 0x03, 0x00, 0x00, 0x02, 0x06, 0x01, 0x00, 0x04, 0x0b, 0x08, 0x00, 0x09, 0x00, 0x00, 0x00
        /*0020*/ 	.byte	0x00, 0x00, 0x00, 0x00


//--------------------- .nv.info._Z10TileConv2DPKfPfii --------------------------
	.section	.nv.info._Z10TileConv2DPKfPfii,"",@"SHT_CUDA_INFO"
	.sectionflags	@""
	.align	4


	//----- nvinfo : EIATTR_CUDA_API_VERSION
	.align		4
        /*0000*/ 	.byte	0x04, 0x37
        /*0002*/ 	.short	(.L_8 - .L_7)
.L_7:
        /*0004*/ 	.word	0x00000082


	//----- nvinfo : EIATTR_KPARAM_INFO
	.align		4
.L_8:
        /*0008*/ 	.byte	0x04, 0x17
        /*000a*/ 	.short	(.L_10 - .L_9)
.L_9:
        /*000c*/ 	.word	0x00000000
        /*0010*/ 	.short	0x0003
        /*0012*/ 	.short	0x0014
        /*0014*/ 	.byte	0x00, 0xf0, 0x11, 0x00


	//----- nvinfo : EIATTR_KPARAM_INFO
	.align		4
.L_10:
        /*0018*/ 	.byte	0x04, 0x17
        /*001a*/ 	.short	(.L_12 - .L_11)
.L_11:
        /*001c*/ 	.word	0x00000000
        /*0020*/ 	.short	0x0002
        /*0022*/ 	.short	0x0010
        /*0024*/ 	.byte	0x00, 0xf0, 0x11, 0x00


	//----- nvinfo : EIATTR_KPARAM_INFO
	.align		4
.L_12:
        /*0028*/ 	.byte	0x04, 0x17
        /*002a*/ 	.short	(.L_14 - .L_13)
.L_13:
        /*002c*/ 	.word	0x00000000
        /*0030*/ 	.short	0x0001
        /*0032*/ 	.short	0x0008
        /*0034*/ 	.byte	0x00, 0xf5, 0x21, 0x00


	//----- nvinfo : EIATTR_KPARAM_INFO
	.align		4
.L_14:
        /*0038*/ 	.byte	0x04, 0x17
        /*003a*/ 	.short	(.L_16 - .L_15)
.L_15:
        /*003c*/ 	.word	0x00000000
        /*0040*/ 	.short	0x0000
        /*0042*/ 	.short	0x0000
        /*0044*/ 	.byte	0x00, 0xf5, 0x21, 0x00


	//----- nvinfo : EIATTR_SPARSE_MMA_MASK
	.align		4
.L_16:
        /*0048*/ 	.byte	0x03, 0x50
        /*004a*/ 	.short	0x0000


	//----- nvinfo : EIATTR_MAXREG_COUNT
	.align		4
        /*004c*/ 	.byte	0x03, 0x1b
        /*004e*/ 	.short	0x00ff


	//----- nvinfo : EIATTR_NUM_BARRIERS
	.align		4
        /*0050*/ 	.byte	0x02, 0x4c
        /*0052*/ 	.byte	0x01
	.zero		1


	//----- nvinfo : EIATTR_MERCURY_ISA_VERSION
	.align		4
        /*0054*/ 	.byte	0x03, 0x5f
        /*0056*/ 	.short	0x0101


	//----- nvinfo : EIATTR_VRC_CTA_INIT_COUNT
	.align		4
        /*0058*/ 	.byte	0x02, 0x4a
	.zero		1
	.zero		1


	//----- nvinfo : EIATTR_EXIT_INSTR_OFFSETS
	.align		4
        /*005c*/ 	.byte	0x04, 0x1c
        /*005e*/ 	.short	(.L_18 - .L_17)


	//   ....[0]....
.L_17:
        /*0060*/ 	.word	0x000001b0


	//   ....[1]....
        /*0064*/ 	.word	0x000001f0


	//   ....[2]....
        /*0068*/ 	.word	0x00000390


	//----- nvinfo : EIATTR_CBANK_PARAM_SIZE
	.align		4
.L_18:
        /*006c*/ 	.byte	0x03, 0x19
        /*006e*/ 	.short	0x0018


	//----- nvinfo : EIATTR_PARAM_CBANK
	.align		4
        /*0070*/ 	.byte	0x04, 0x0a
        /*0072*/ 	.short	(.L_20 - .L_19)
	.align		4
.L_19:
        /*0074*/ 	.word	index@(.nv.constant0._Z10TileConv2DPKfPfii)
        /*0078*/ 	.short	0x0380
        /*007a*/ 	.short	0x0018


	//----- nvinfo : EIATTR_SW_WAR
	.align		4
.L_20:
        /*007c*/ 	.byte	0x04, 0x36
        /*007e*/ 	.short	(.L_22 - .L_21)
.L_21:
        /*0080*/ 	.word	0x00000008
.L_22:


//--------------------- .nv.callgraph             --------------------------
	.section	.nv.callgraph,"",@"SHT_CUDA_CALLGRAPH"
	.align	4
	.sectionentsize	8
	.align		4
        /*0000*/ 	.word	0x00000000
	.align		4
        /*0004*/ 	.word	0xffffffff
	.align		4
        /*0008*/ 	.word	0x00000000
	.align		4
        /*000c*/ 	.word	0xfffffffe
	.align		4
        /*0010*/ 	.word	0x00000000
	.align		4
        /*0014*/ 	.word	0xfffffffd
	.align		4
        /*0018*/ 	.word	0x00000000
	.align		4
        /*001c*/ 	.word	0xfffffffc


//--------------------- .nv.constant3             --------------------------
	.section	.nv.constant3,"a",@progbits
	.align	4
.nv.constant3:
	.type		F,@object
	.size		F,(.L_0 - F)
F:
	.zero		36
.L_0:


//--------------------- .text._Z10TileConv2DPKfPfii --------------------------
	.section	.text._Z10TileConv2DPKfPfii,"ax",@progbits
	.align	128
        .global         _Z10TileConv2DPKfPfii
        .type           _Z10TileConv2DPKfPfii,@function
        .size           _Z10TileConv2DPKfPfii,(.L_x_1 - _Z10TileConv2DPKfPfii)
        .other          _Z10TileConv2DPKfPfii,@"STO_CUDA_ENTRY STV_DEFAULT"
_Z10TileConv2DPKfPfii:
.text._Z10TileConv2DPKfPfii:
[----:B------:R-:W-:Y:S01]  /*0000*/  LDC R1, c[0x0][0x37c] ;  /* 0x0000df00ff017b82 */ /* 0x000fe20000000800 */
[----:B------:R-:W0:Y:S01]  /*0010*/  S2R R8, SR_TID.Y ;  /* 0x0000000000087919 */ /* 0x000e220000002200 */
[----:B------:R-:W1:Y:S01]  /*0020*/  LDCU.64 UR8, c[0x0][0x390] ;  /* 0x00007200ff0877ac */ /* 0x000e620008000a00 */
[----:B------:R-:W0:Y:S01]  /*0030*/  S2R R5, SR_CTAID.Y ;  /* 0x0000000000057919 */ /* 0x000e220000002600 */
[----:B------:R-:W2:Y:S01]  /*0040*/  LDCU.64 UR6, c[0x0][0x358] ;  /* 0x00006b00ff0677ac */ /* 0x000ea20008000a00 */
[----:B------:R-:W3:Y:S01]  /*0050*/  S2R R9, SR_TID.X ;  /* 0x0000000000097919 */ /* 0x000ee20000002100 */
[----:B------:R-:W4:Y:S01]  /*0060*/  S2R R3, SR_CTAID.X ;  /* 0x0000000000037919 */ /* 0x000f220000002500 */
[----:B0-----:R-:W-:Y:S01]  /*0070*/  IMAD R5, R5, 0x1e, R8 ;  /* 0x0000001e05057824 */ /* 0x001fe200078e0208 */
[----:B---3--:R-:W-:-:S04]  /*0080*/  IADD3 R0, PT, PT, R9, -0x1, RZ ;  /* 0xffffffff09007810 */ /* 0x008fc80007ffe0ff */
[----:B-1----:R-:W-:Y:S01]  /*0090*/  ISETP.GT.AND P0, PT, R5, UR9, PT ;  /* 0x0000000905007c0c */ /* 0x002fe2000bf04270 */
[----:B----4-:R-:W-:-:S03]  /*00a0*/  IMAD R4, R3, 0x1e, R0 ;  /* 0x0000001e03047824 */ /* 0x010fc600078e0200 */
[C---:B------:R-:W-:Y:S02]  /*00b0*/  ISETP.NE.AND P0, PT, R5.reuse, RZ, !P0 ;  /* 0x000000ff0500720c */ /* 0x040fe40004705270 */
[----:B------:R-:W-:Y:S02]  /*00c0*/  IADD3 R5, PT, PT, R5, -0x1, RZ ;  /* 0xffffffff05057810 */ /* 0x000fe40007ffe0ff */
[----:B------:R-:W-:-:S04]  /*00d0*/  ISETP.GT.AND P0, PT, R4, -0x1, P0 ;  /* 0xffffffff0400780c */ /* 0x000fc80000704270 */
[----:B------:R-:W-:-:S13]  /*00e0*/  ISETP.LT.AND P0, PT, R4, UR8, P0 ;  /* 0x0000000804007c0c */ /* 0x000fda0008701270 */
[----:B------:R-:W0:Y:S01]  /*00f0*/  @P0 LDC.64 R2, c[0x0][0x380] ;  /* 0x0000e000ff020b82 */ /* 0x000e220000000a00 */
[----:B------:R-:W-:-:S04]  /*0100*/  @P0 IMAD R7, R5, UR8, R4 ;  /* 0x0000000805070c24 */ /* 0x000fc8000f8e0204 */
[----:B0-----:R-:W-:-:S06]  /*0110*/  @P0 IMAD.WIDE R2, R7, 0x4, R2 ;  /* 0x0000000407020825 */ /* 0x001fcc00078e0202 */
[----:B--2---:R-:W2:Y:S01]  /*0120*/  @P0 LDG.E.CONSTANT R3, desc[UR6][R2.64] ;  /* 0x0000000602030981 */ /* 0x004ea2000c1e9900 */
[----:B------:R-:W0:Y:S01]  /*0130*/  S2UR UR5, SR_CgaCtaId ;  /* 0x00000000000579c3 */ /* 0x000e220000008800 */
[----:B------:R-:W-:Y:S02]  /*0140*/  UMOV UR4, 0x400 ;  /* 0x0000040000047882 */ /* 0x000fe40000000000 */
[----:B0-----:R-:W-:-:S06]  /*0150*/  ULEA UR4, UR5, UR4, 0x18 ;  /* 0x0000000405047291 */ /* 0x001fcc000f8ec0ff */
[----:B------:R-:W-:-:S04]  /*0160*/  LEA R6, R8, UR4, 0x7 ;  /* 0x0000000408067c11 */ /* 0x000fc8000f8e38ff */
[----:B------:R-:W-:-:S05]  /*0170*/  LEA R6, R9, R6, 0x2 ;  /* 0x0000000609067211 */ /* 0x000fca00078e10ff */
[----:B--2---:R0:W-:Y:S04]  /*0180*/  @P0 STS [R6], R3 ;  /* 0x0000000306000388 */ /* 0x0041e80000000800 */
[----:B------:R0:W-:Y:S01]  /*0190*/  @!P0 STS [R6], RZ ;  /* 0x000000ff06008388 */ /* 0x0001e20000000800 */
[----:B------:R-:W-:Y:S06]  /*01a0*/  BAR.SYNC.DEFER_BLOCKING 0x0 ;  /* 0x0000000000007b1d */ /* 0x000fec0000010000 */
[----:B------:R-:W-:Y:S05]  /*01b0*/  @!P0 EXIT ;  /* 0x000000000000894d */ /* 0x000fea0003800000 */
[----:B------:R-:W-:-:S04]  /*01c0*/  ISETP.GT.U32.AND P0, PT, R8, 0x1e, PT ;  /* 0x0000001e0800780c */ /* 0x000fc80003f04070 */
[----:B------:R-:W-:-:S04]  /*01d0*/  ISETP.GT.U32.OR P0, PT, R0, 0x1d, P0 ;  /* 0x0000001d0000780c */ /* 0x000fc80000704470 */
[----:B------:R-:W-:-:S13]  /*01e0*/  ISETP.EQ.OR P0, PT, R8, RZ, P0 ;  /* 0x000000ff0800720c */ /* 0x000fda0000702670 */
[----:B------:R-:W-:Y:S05]  /*01f0*/  @P0 EXIT ;  /* 0x000000000000094d */ /* 0x000fea0003800000 */
[----:B------:R-:W1:Y:S01]  /*0200*/  LDS R0, [R6+-0x84] ;  /* 0xffff7c0006007984 */ /* 0x000e620000000800 */
[----:B------:R-:W1:Y:S01]  /*0210*/  LDCU.128 UR12, c[0x3][URZ] ;  /* 0x00c00000ff0c77ac */ /* 0x000e620008000c00 */
[----:B------:R-:W-:Y:S02]  /*0220*/  IMAD R5, R5, UR8, R4 ;  /* 0x0000000805057c24 */ /* 0x000fe4000f8e0204 */
[----:B0-----:R-:W0:Y:S01]  /*0230*/  LDS R3, [R6+-0x80] ;  /* 0xffff800006037984 */ /* 0x001e220000000800 */
[----:B------:R-:W2:Y:S03]  /*0240*/  LDCU.128 UR16, c[0x3][0x10] ;  /* 0x00c00200ff1077ac */ /* 0x000ea60008000c00 */
[----:B------:R-:W3:Y:S01]  /*0250*/  LDS R7, [R6+-0x7c] ;  /* 0xffff840006077984 */ /* 0x000ee20000000800 */
[----:B------:R-:W4:Y:S03]  /*0260*/  LDCU UR4, c[0x3][0x20] ;  /* 0x00c00400ff0477ac */ /* 0x000f260008000800 */
[----:B------:R-:W5:Y:S04]  /*0270*/  LDS R9, [R6+-0x4] ;  /* 0xfffffc0006097984 */ /* 0x000f680000000800 */
[----:B------:R-:W2:Y:S04]  /*0280*/  LDS R11, [R6] ;  /* 0x00000000060b7984 */ /* 0x000ea80000000800 */
[----:B------:R-:W4:Y:S04]  /*0290*/  LDS R13, [R6+0x4] ;  /* 0x00000400060d7984 */ /* 0x000f280000000800 */
[----:B------:R-:W4:Y:S04]  /*02a0*/  LDS R15, [R6+0x7c] ;  /* 0x00007c00060f7984 */ /* 0x000f280000000800 */
[----:B------:R-:W4:Y:S04]  /*02b0*/  LDS R17, [R6+0x80] ;  /* 0x0000800006117984 */ /* 0x000f280000000800 */
[----:B------:R-:W4:Y:S01]  /*02c0*/  LDS R19, [R6+0x84] ;  /* 0x0000840006137984 */ /* 0x000f220000000800 */
[----:B-1----:R-:W-:-:S04]  /*02d0*/  FFMA R0, R0, UR12, RZ ;  /* 0x0000000c00007c23 */ /* 0x002fc800080000ff */
[----:B0-----:R-:W-:Y:S02]  /*02e0*/  FFMA R0, R3, UR13, R0 ;  /* 0x0000000d03007c23 */ /* 0x001fe40008000000 */
[----:B------:R-:W0:Y:S02]  /*02f0*/  LDC.64 R2, c[0x0][0x388] ;  /* 0x0000e200ff027b82 */ /* 0x000e240000000a00 */
[----:B---3--:R-:W-:-:S04]  /*0300*/  FFMA R0, R7, UR14, R0 ;  /* 0x0000000e07007c23 */ /* 0x008fc80008000000 */
[----:B-----5:R-:W-:-:S04]  /*0310*/  FFMA R0, R9, UR15, R0 ;  /* 0x0000000f09007c23 */ /* 0x020fc80008000000 */
[----:B--2---:R-:W-:-:S04]  /*0320*/  FFMA R0, R11, UR16, R0 ;  /* 0x000000100b007c23 */ /* 0x004fc80008000000 */
[----:B----4-:R-:W-:-:S04]  /*0330*/  FFMA R0, R13, UR17, R0 ;  /* 0x000000110d007c23 */ /* 0x010fc80008000000 */
[----:B------:R-:W-:-:S04]  /*0340*/  FFMA R0, R15, UR18, R0 ;  /* 0x000000120f007c23 */ /* 0x000fc80008000000 */
[----:B------:R-:W-:Y:S01]  /*0350*/  FFMA R0, R17, UR19, R0 ;  /* 0x0000001311007c23 */ /* 0x000fe20008000000 */
[----:B0-----:R-:W-:-:S04]  /*0360*/  IMAD.WIDE R2, R5, 0x4, R2 ;  /* 0x0000000405027825 */ /* 0x001fc800078e0202 */
[----:B------:R-:W-:-:S05]  /*0370*/  FFMA R19, R19, UR4, R0 ;  /* 0x0000000413137c23 */ /* 0x000fca0008000000 */
[----:B------:R-:W-:Y:S01]  /*0380*/  STG.E desc[UR6][R2.64], R19 ;  /* 0x0000001302007986 */ /* 0x000fe2000c101906 */
[----:B------:R-:W-:Y:S05]  /*0390*/  EXIT ;  /* 0x000000000000794d */ /* 0x000fea0003800000 */
.L_x_0:
[----:B------:R-:W-:-:S00]  /*03a0*/  BRA `(.L_x_0) ;  /* 0xfffffffc00fc7947 */ /* 0x000fc0000383ffff */
[----:B------:R-:W-:-:S00]  /*03b0*/  NOP ;  /* 0x0000000000007918 */ /* 0x000fc00000000000 */
        /* <DEDUP_REMOVED lines=12> */
.L_x_1:


//--------------------- .nv.shared._Z10TileConv2DPKfPfii --------------------------
	.section	.nv.shared._Z10TileConv2DPKfPfii,"aw",@nobits
	.sectionflags	@""
	.align	4
.nv.shared._Z10TileConv2DPKfPfii:
	.zero		5120


//--------------------- .nv.shared.reserved.0     --------------------------
	.section	.nv.shared.reserved.0,"aw",@nobits
	.weak		__nv_reservedSMEM_offset_0_alias
	.size		__nv_reservedSMEM_offset_0_alias, 0, 64
	.other		__nv_reservedSMEM_offset_0_alias,@"STO_CUDA_RESERVED_SHARED STV_DEFAULT"
__nv_reservedSMEM_offset_0_alias:
	.zero		0
	.zero		64


//--------------------- .nv.constant0._Z10TileConv2DPKfPfii --------------------------
	.section	.nv.constant0._Z10TileConv2DPKfPfii,"a",@progbits
	.sectionflags	@""
	.align	4
.nv.constant0._Z10TileConv2DPKfPfii:
	.zero		920


//--------------------- SYMBOLS --------------------------

	.type		.nv.reservedSmem.offset0,@object
	.size		.nv.reservedSmem.offset0,0x4
	.type		.nv.reservedSmem.cap,@object
	.size		.nv.reservedSmem.cap,0x4
